	.headerflags	@"EF_CUDA_TEXMODE_UNIFIED EF_CUDA_64BIT_ADDRESS EF_CUDA_ACCELERATORS EF_CUDA_SM90 EF_CUDA_VIRTUAL_SM(EF_CUDA_SM90)"
	.elftype	@"ET_EXEC"


//--------------------- .nv.info                  --------------------------
	.section	.nv.info,"",@"SHT_CUDA_INFO"
	.align	4


	//----- nvinfo : EIATTR_REGCOUNT
	.align		4
        /*0000*/ 	.byte	0x04, 0x2f
        /*0002*/ 	.short	(.L_3 - .L_2)
	.align		4
.L_2:
        /*0004*/ 	.word	index@(triton_poi_fused__native_batch_norm_legit_no_training_silu_8)
        /*0008*/ 	.word	0x00000010


	//----- nvinfo : EIATTR_MIN_STACK_SIZE
	.align		4
.L_3:
        /*000c*/ 	.byte	0x04, 0x12
        /*000e*/ 	.short	(.L_5 - .L_4)
	.align		4
.L_4:
        /*0010*/ 	.word	index@(triton_poi_fused__native_batch_norm_legit_no_training_silu_8)
        /*0014*/ 	.word	0x00000000


	//----- nvinfo : EIATTR_FRAME_SIZE
	.align		4
.L_5:
        /*0018*/ 	.byte	0x04, 0x11
        /*001a*/ 	.short	(.L_7 - .L_6)
	.align		4
.L_6:
        /*001c*/ 	.word	index@(triton_poi_fused__native_batch_norm_legit_no_training_silu_8)
        /*0020*/ 	.word	0x00000000


	//----- nvinfo : EIATTR_MIN_STACK_SIZE
	.align		4
.L_7:
        /*0024*/ 	.byte	0x04, 0x12
        /*0026*/ 	.short	(.L_9 - .L_8)
	.align		4
.L_8:
        /*0028*/ 	.word	index@(triton_poi_fused__native_batch_norm_legit_no_training_silu_8)
        /*002c*/ 	.word	0x00000000
.L_9:


//--------------------- .nv.info.triton_poi_fused__native_batch_norm_legit_no_training_silu_8 --------------------------
	.section	.nv.info.triton_poi_fused__native_batch_norm_legit_no_training_silu_8,"",@"SHT_CUDA_INFO"
	.sectionflags	@""
	.align	4


	//----- nvinfo : EIATTR_CUDA_API_VERSION
	.align		4
        /*0000*/ 	.byte	0x04, 0x37
        /*0002*/ 	.short	(.L_11 - .L_10)
.L_10:
        /*0004*/ 	.word	0x0000007c


	//----- nvinfo : EIATTR_KPARAM_INFO
	.align		4
.L_11:
        /*0008*/ 	.byte	0x04, 0x17
        /*000a*/ 	.short	(.L_13 - .L_12)
.L_12:
        /*000c*/ 	.word	0x00000000
        /*0010*/ 	.short	0x0006
        /*0012*/ 	.short	0x0030
        /*0014*/ 	.byte	0x00, 0xf0, 0x11, 0x00


	//----- nvinfo : EIATTR_KPARAM_INFO
	.align		4
.L_13:
        /*0018*/ 	.byte	0x04, 0x17
        /*001a*/ 	.short	(.L_15 - .L_14)
.L_14:
        /*001c*/ 	.word	0x00000000
        /*0020*/ 	.short	0x0005
        /*0022*/ 	.short	0x0028
        /*0024*/ 	.byte	0x00, 0xf4, 0x21, 0x00


	//----- nvinfo : EIATTR_KPARAM_INFO
	.align		4
.L_15:
        /*0028*/ 	.byte	0x04, 0x17
        /*002a*/ 	.short	(.L_17 - .L_16)
.L_16:
        /*002c*/ 	.word	0x00000000
        /*0030*/ 	.short	0x0004
        /*0032*/ 	.short	0x0020
        /*0034*/ 	.byte	0x00, 0xf4, 0x21, 0x00


	//----- nvinfo : EIATTR_KPARAM_INFO
	.align		4
.L_17:
        /*0038*/ 	.byte	0x04, 0x17
        /*003a*/ 	.short	(.L_19 - .L_18)
.L_18:
        /*003c*/ 	.word	0x00000000
        /*0040*/ 	.short	0x0003
        /*0042*/ 	.short	0x0018
        /*0044*/ 	.byte	0x00, 0xf4, 0x21, 0x00


	//----- nvinfo : EIATTR_KPARAM_INFO
	.align		4
.L_19:
        /*0048*/ 	.byte	0x04, 0x17
        /*004a*/ 	.short	(.L_21 - .L_20)
.L_20:
        /*004c*/ 	.word	0x00000000
        /*0050*/ 	.short	0x0002
        /*0052*/ 	.short	0x0010
        /*0054*/ 	.byte	0x00, 0xf4, 0x21, 0x00


	//----- nvinfo : EIATTR_KPARAM_INFO
	.align		4
.L_21:
        /*0058*/ 	.byte	0x04, 0x17
        /*005a*/ 	.short	(.L_23 - .L_22)
.L_22:
        /*005c*/ 	.word	0x00000000
        /*0060*/ 	.short	0x0001
        /*0062*/ 	.short	0x0008
        /*0064*/ 	.byte	0x00, 0xf4, 0x21, 0x00


	//----- nvinfo : EIATTR_KPARAM_INFO
	.align		4
.L_23:
        /*0068*/ 	.byte	0x04, 0x17
        /*006a*/ 	.short	(.L_25 - .L_24)
.L_24:
        /*006c*/ 	.word	0x00000000
        /*0070*/ 	.short	0x0000
        /*0072*/ 	.short	0x0000
        /*0074*/ 	.byte	0x00, 0xf4, 0x21, 0x00


	//----- nvinfo : EIATTR_SPARSE_MMA_MASK
	.align		4
.L_25:
        /*0078*/ 	.byte	0x03, 0x50
        /*007a*/ 	.short	0x0000


	//----- nvinfo : EIATTR_MAXREG_COUNT
	.align		4
        /*007c*/ 	.byte	0x03, 0x1b
        /*007e*/ 	.short	0x00ff


	//----- nvinfo : EIATTR_EXIT_INSTR_OFFSETS
	.align		4
        /*0080*/ 	.byte	0x04, 0x1c
        /*0082*/ 	.short	(.L_27 - .L_26)


	//   ....[0]....
.L_26:
        /*0084*/ 	.word	0x000003b0


	//----- nvinfo : EIATTR_REQNTID
	.align		4
.L_27:
        /*0088*/ 	.byte	0x04, 0x10
        /*008a*/ 	.short	(.L_29 - .L_28)
.L_28:
        /*008c*/ 	.word	0x00000080
        /*0090*/ 	.word	0x00000001
        /*0094*/ 	.word	0x00000001


	//----- nvinfo : EIATTR_CBANK_PARAM_SIZE
	.align		4
.L_29:
        /*0098*/ 	.byte	0x03, 0x19
        /*009a*/ 	.short	0x0034


	//----- nvinfo : EIATTR_PARAM_CBANK
	.align		4
        /*009c*/ 	.byte	0x04, 0x0a
        /*009e*/ 	.short	(.L_31 - .L_30)
	.align		4
.L_30:
        /*00a0*/ 	.word	index@(.nv.constant0.triton_poi_fused__native_batch_norm_legit_no_training_silu_8)
        /*00a4*/ 	.short	0x0210
        /*00a6*/ 	.short	0x0034


	//----- nvinfo : EIATTR_SW_WAR
	.align		4
.L_31:
        /*00a8*/ 	.byte	0x04, 0x36
        /*00aa*/ 	.short	(.L_33 - .L_32)
.L_32:
        /*00ac*/ 	.word	0x00000008
.L_33:


//--------------------- .nv.callgraph             --------------------------
	.section	.nv.callgraph,"",@"SHT_CUDA_CALLGRAPH"
	.align	4
	.sectionentsize	8
	.align		4
        /*0000*/ 	.word	0x00000000
	.align		4
        /*0004*/ 	.word	0xffffffff
	.align		4
        /*0008*/ 	.word	0x00000000
	.align		4
        /*000c*/ 	.word	0xfffffffe
	.align		4
        /*0010*/ 	.word	0x00000000
	.align		4
        /*0014*/ 	.word	0xfffffffd
	.align		4
        /*0018*/ 	.word	0x00000000
	.align		4
        /*001c*/ 	.word	0xfffffffc


//--------------------- .nv.constant4             --------------------------
	.section	.nv.constant4,"a",@progbits
	.align	8
	.align		8
.nv.constant4:
        /*0000*/ 	.dword	_$_str
	.align		8
        /*0008*/ 	.dword	_$_str_$_2


//--------------------- .text.triton_poi_fused__native_batch_norm_legit_no_training_silu_8 --------------------------
	.section	.text.triton_poi_fused__native_batch_norm_legit_no_training_silu_8,"ax",@progbits
	.align	128
        .global         triton_poi_fused__native_batch_norm_legit_no_training_silu_8
        .type           triton_poi_fused__native_batch_norm_legit_no_training_silu_8,@function
        .size           triton_poi_fused__native_batch_norm_legit_no_training_silu_8,(.L_x_1 - triton_poi_fused__native_batch_norm_legit_no_training_silu_8)
        .other          triton_poi_fused__native_batch_norm_legit_no_training_silu_8,@"STO_CUDA_ENTRY STV_DEFAULT"
triton_poi_fused__native_batch_norm_legit_no_training_silu_8:
.text.triton_poi_fused__native_batch_norm_legit_no_training_silu_8:
[----:B------:R-:W-:Y:S01]  /*0000*/  LDC R1, c[0x0][0x28] ;  /* 0x00000a00ff017b82 */ /* 0x000fe20000000800 */
[----:B------:R-:W1:Y:S07]  /*0010*/  S2R R0, SR_TID.X ;  /* 0x0000000000007919 */ /* 0x000e6e0000002100 */
[----:B------:R-:W2:Y:S01]  /*0020*/  LDC.64 R6, c[0x0][0x228] ;  /* 0x00008a00ff067b82 */ /* 0x000ea20000000a00 */
[----:B------:R-:W-:Y:S01]  /*0030*/  ULDC.64 UR4, c[0x0][0x208] ;  /* 0x0000820000047ab9 */ /* 0x000fe20000000a00 */
[----:B------:R-:W3:Y:S06]  /*0040*/  S2R R3, SR_CTAID.X ;  /* 0x0000000000037919 */ /* 0x000eec0000002500 */
[----:B------:R-:W4:Y:S08]  /*0050*/  LDC.64 R4, c[0x0][0x220] ;  /* 0x00008800ff047b82 */ /* 0x000f300000000a00 */
[----:B------:R-:W5:Y:S08]  /*0060*/  LDC.64 R8, c[0x0][0x230] ;  /* 0x00008c00ff087b82 */ /* 0x000f700000000a00 */
[----:B------:R-:W4:Y:S01]  /*0070*/  LDC.64 R10, c[0x0][0x238] ;  /* 0x00008e00ff0a7b82 */ /* 0x000f220000000a00 */
[----:B-1----:R-:W-:-:S02]  /*0080*/  LOP3.LUT R0, R0, 0x7f, RZ, 0xc0, !PT ;  /* 0x0000007f00007812 */ /* 0x002fc400078ec0ff */
[----:B---3--:R-:W-:Y:S02]  /*0090*/  SHF.R.S32.HI R2, RZ, 0x18, R3 ;  /* 0x00000018ff027819 */ /* 0x008fe40000011403 */
[----:B------:R-:W-:Y:S02]  /*00a0*/  LEA R0, R3, R0, 0x7 ;  /* 0x0000000003007211 */ /* 0x000fe400078e38ff */
[----:B------:R-:W-:-:S04]  /*00b0*/  SGXT R3, R2, 0x1 ;  /* 0x000000010203781a */ /* 0x000fc80000000200 */
[----:B------:R-:W-:-:S04]  /*00c0*/  LEA.HI R3, R3, R0, RZ, 0x4 ;  /* 0x0000000003037211 */ /* 0x000fc800078f20ff */
[--C-:B------:R-:W-:Y:S02]  /*00d0*/  SHF.R.S32.HI R2, RZ, 0x4, R3.reuse ;  /* 0x00000004ff027819 */ /* 0x100fe40000011403 */
[----:B------:R-:W-:-:S04]  /*00e0*/  SHF.R.S32.HI R3, RZ, 0x1f, R3 ;  /* 0x0000001fff037819 */ /* 0x000fc80000011403 */
[----:B------:R-:W-:-:S04]  /*00f0*/  LEA.HI R3, R3, R2, RZ, 0x6 ;  /* 0x0000000203037211 */ /* 0x000fc800078f30ff */
[----:B------:R-:W-:-:S04]  /*0100*/  LOP3.LUT R3, R3, 0xffffffc0, RZ, 0xc0, !PT ;  /* 0xffffffc003037812 */ /* 0x000fc800078ec0ff */
[----:B------:R-:W-:Y:S02]  /*0110*/  IADD3 R13, R2, -R3, RZ ;  /* 0x80000003020d7210 */ /* 0x000fe40007ffe0ff */
[----:B------:R-:W1:Y:S03]  /*0120*/  LDC.64 R2, c[0x0][0x218] ;  /* 0x00008600ff027b82 */ /* 0x000e660000000a00 */
[----:B--2---:R-:W-:-:S06]  /*0130*/  IMAD.WIDE R6, R13, 0x4, R6 ;  /* 0x000000040d067825 */ /* 0x004fcc00078e0206 */
[----:B------:R-:W2:Y:S01]  /*0140*/  LDG.E.EL R6, desc[UR4][R6.64] ;  /* 0x0000000406067981 */ /* 0x000ea2000c2e1900 */
[----:B----4-:R-:W-:-:S04]  /*0150*/  IMAD.WIDE R4, R13, 0x4, R4 ;  /* 0x000000040d047825 */ /* 0x010fc800078e0204 */
[C---:B-----5:R-:W-:Y:S02]  /*0160*/  IMAD.WIDE R8, R13.reuse, 0x4, R8 ;  /* 0x000000040d087825 */ /* 0x060fe400078e0208 */
[----:B------:R3:W4:Y:S02]  /*0170*/  LDG.E.EL R5, desc[UR4][R4.64] ;  /* 0x0000000404057981 */ /* 0x000724000c2e1900 */
[----:B0-----:R-:W-:Y:S02]  /*0180*/  IMAD.WIDE R10, R13, 0x4, R10 ;  /* 0x000000040d0a7825 */ /* 0x001fe400078e020a */
[----:B------:R-:W5:Y:S02]  /*0190*/  LDG.E.EL R8, desc[UR4][R8.64] ;  /* 0x0000000408087981 */ /* 0x000f64000c2e1900 */
[----:B-1----:R-:W-:Y:S02]  /*01a0*/  IMAD.WIDE R2, R0, 0x4, R2 ;  /* 0x0000000400027825 */ /* 0x002fe400078e0202 */
[----:B------:R-:W5:Y:S04]  /*01b0*/  LDG.E.EL R11, desc[UR4][R10.64] ;  /* 0x000000040a0b7981 */ /* 0x000f68000c2e1900 */
[----:B------:R-:W4:Y:S01]  /*01c0*/  LDG.E R2, desc[UR4][R2.64] ;  /* 0x0000000402027981 */ /* 0x000f22000c1e1900 */
[----:B------:R-:W-:Y:S01]  /*01d0*/  HFMA2.MMA R12, -RZ, RZ, 1.625, 0 ;  /* 0x3e800000ff0c7435 */ /* 0x000fe200000001ff */
[----:B--2---:R-:W-:-:S04]  /*01e0*/  FADD R6, R6, 9.9999997473787516356e-06 ;  /* 0x3727c5ac06067421 */ /* 0x004fc80000000000 */
[----:B------:R-:W0:Y:S02]  /*01f0*/  MUFU.SQRT R7, R6 ;  /* 0x0000000600077308 */ /* 0x000e240000002000 */
[C---:B0-----:R-:W-:Y:S02]  /*0200*/  FSETP.GT.AND P0, PT, R7.reuse, 8.50705917302346158658e+37, PT ;  /* 0x7e8000000700780b */ /* 0x041fe40003f04000 */
[----:B------:R-:W-:-:S11]  /*0210*/  FSETP.GEU.AND P1, PT, R7, 1.175494350822287508e-38, PT ;  /* 0x008000000700780b */ /* 0x000fd60003f2e000 */
[----:B------:R-:W-:-:S04]  /*0220*/  @P0 FMUL R7, R7, 0.25 ;  /* 0x3e80000007070820 */ /* 0x000fc80000400000 */
[----:B------:R-:W-:-:S06]  /*0230*/  @!P1 FMUL R7, R7, 16777216 ;  /* 0x4b80000007079820 */ /* 0x000fcc0000400000 */
[----:B------:R-:W0:Y:S01]  /*0240*/  MUFU.RCP R7, R7 ;  /* 0x0000000700077308 */ /* 0x000e220000001000 */
[----:B---3--:R-:W-:Y:S01]  /*0250*/  FSEL R4, R12, 1, P0 ;  /* 0x3f8000000c047808 */ /* 0x008fe20000000000 */
[----:B----4-:R-:W-:-:S04]  /*0260*/  FADD R2, R2, -R5 ;  /* 0x8000000502027221 */ /* 0x010fc80000000000 */
[----:B------:R-:W-:-:S04]  /*0270*/  @!P1 FMUL R4, R4, 16777216 ;  /* 0x4b80000004049820 */ /* 0x000fc80000400000 */
[----:B0-----:R-:W-:-:S04]  /*0280*/  FMUL R3, R7, R4 ;  /* 0x0000000407037220 */ /* 0x001fc80000400000 */
[----:B------:R-:W-:-:S04]  /*0290*/  FMUL R2, R2, R3 ;  /* 0x0000000302027220 */ /* 0x000fc80000400000 */
[----:B-----5:R-:W-:-:S04]  /*02a0*/  FFMA R8, R8, R2, R11 ;  /* 0x0000000208087223 */ /* 0x020fc8000000000b */
[----:B------:R-:W-:-:S04]  /*02b0*/  FADD R2, RZ, -R8 ;  /* 0x80000008ff027221 */ /* 0x000fc80000000000 */
[----:B------:R-:W-:-:S05]  /*02c0*/  FMUL R4, R2, 1.4426950216293334961 ;  /* 0x3fb8aa3b02047820 */ /* 0x000fca0000400000 */
[----:B------:R-:W-:-:S13]  /*02d0*/  FSETP.GEU.AND P0, PT, R4, -126, PT ;  /* 0xc2fc00000400780b */ /* 0x000fda0003f0e000 */
[----:B------:R-:W-:-:S04]  /*02e0*/  @!P0 FMUL R4, R4, 0.5 ;  /* 0x3f00000004048820 */ /* 0x000fc80000400000 */
[----:B------:R-:W0:Y:S02]  /*02f0*/  MUFU.EX2 R2, R4 ;  /* 0x0000000400027308 */ /* 0x000e240000000800 */
[----:B0-----:R-:W-:-:S04]  /*0300*/  @!P0 FMUL R2, R2, R2 ;  /* 0x0000000202028220 */ /* 0x001fc80000400000 */
[----:B------:R-:W-:Y:S02]  /*0310*/  FADD R5, R2, 1 ;  /* 0x3f80000002057421 */ /* 0x000fe40000000000 */
[----:B------:R-:W0:Y:S03]  /*0320*/  LDC.64 R2, c[0x0][0x210] ;  /* 0x00008400ff027b82 */ /* 0x000e260000000a00 */
[----:B------:R-:W-:-:S13]  /*0330*/  FSETP.GT.AND P0, PT, R5, 8.50705917302346158658e+37, PT ;  /* 0x7e8000000500780b */ /* 0x000fda0003f04000 */
[----:B------:R-:W-:-:S06]  /*0340*/  @P0 FMUL R5, R5, 0.25 ;  /* 0x3e80000005050820 */ /* 0x000fcc0000400000 */
[----:B------:R-:W1:Y:S01]  /*0350*/  MUFU.RCP R5, R5 ;  /* 0x0000000500057308 */ /* 0x000e620000001000 */
[----:B------:R-:W-:Y:S01]  /*0360*/  FSEL R6, R12, 1, P0 ;  /* 0x3f8000000c067808 */ /* 0x000fe20000000000 */
[----:B0-----:R-:W-:-:S04]  /*0370*/  IMAD.WIDE R2, R0, 0x4, R2 ;  /* 0x0000000400027825 */ /* 0x001fc800078e0202 */
[----:B-1----:R-:W-:-:S04]  /*0380*/  FMUL R7, R5, R6 ;  /* 0x0000000605077220 */ /* 0x002fc80000400000 */
[----:B------:R-:W-:-:S05]  /*0390*/  FMUL R7, R8, R7 ;  /* 0x0000000708077220 */ /* 0x000fca0000400000 */
[----:B------:R-:W-:Y:S01]  /*03a0*/  STG.E desc[UR4][R2.64], R7 ;  /* 0x0000000702007986 */ /* 0x000fe2000c101904 */
[----:B------:R-:W-:Y:S05]  /*03b0*/  EXIT ;  /* 0x000000000000794d */ /* 0x000fea0003800000 */
.L_x_0:
[----:B------:R-:W-:-:S00]  /*03c0*/  BRA `(.L_x_0) ;  /* 0xfffffffc00fc7947 */ /* 0x000fc0000383ffff */
[----:B------:R-:W-:-:S00]  /*03d0*/  NOP ;  /* 0x0000000000007918 */ /* 0x000fc00000000000 */
        /* <DEDUP_REMOVED lines=10> */
.L_x_1:


//--------------------- .nv.global.init           --------------------------
	.section	.nv.global.init,"aw",@progbits
.nv.global.init:
	.type		_$_str,@object
	.size		_$_str,(_$_str_$_2 - _$_str)
_$_str:
        /*0000*/ 	.byte	0x5f, 0x5f, 0x43, 0x55, 0x44, 0x41, 0x5f, 0x46, 0x54, 0x5a, 0x00
	.type		_$_str_$_2,@object
	.size		_$_str_$_2,(.L_1 - _$_str_$_2)
_$_str_$_2:
        /*000b*/ 	.byte	0x5f, 0x5f, 0x43, 0x55, 0x44, 0x41, 0x5f, 0x50, 0x52, 0x45, 0x43, 0x5f, 0x53, 0x51, 0x52, 0x54
        /*001b*/ 	.byte	0x00
.L_1:


//--------------------- .nv.constant0.triton_poi_fused__native_batch_norm_legit_no_training_silu_8 --------------------------
	.section	.nv.constant0.triton_poi_fused__native_batch_norm_legit_no_training_silu_8,"a",@progbits
	.sectionflags	@""
	.align	4
.nv.constant0.triton_poi_fused__native_batch_norm_legit_no_training_silu_8:
	.zero		580
